	.headerflags	@"EF_CUDA_TEXMODE_UNIFIED EF_CUDA_64BIT_ADDRESS EF_CUDA_ACCELERATORS EF_CUDA_SM90 EF_CUDA_VIRTUAL_SM(EF_CUDA_SM90)"
	.elftype	@"ET_EXEC"


//--------------------- .nv.info                  --------------------------
	.section	.nv.info,"",@"SHT_CUDA_INFO"
	.align	4


	//----- nvinfo : EIATTR_REGCOUNT
	.align		4
        /*0000*/ 	.byte	0x04, 0x2f
        /*0002*/ 	.short	(.L_3 - .L_2)
	.align		4
.L_2:
        /*0004*/ 	.word	index@(triton_poi_fused__native_batch_norm_legit_no_training_1)
        /*0008*/ 	.word	0x00000011


	//----- nvinfo : EIATTR_MIN_STACK_SIZE
	.align		4
.L_3:
        /*000c*/ 	.byte	0x04, 0x12
        /*000e*/ 	.short	(.L_5 - .L_4)
	.align		4
.L_4:
        /*0010*/ 	.word	index@(triton_poi_fused__native_batch_norm_legit_no_training_1)
        /*0014*/ 	.word	0x00000000


	//----- nvinfo : EIATTR_FRAME_SIZE
	.align		4
.L_5:
        /*0018*/ 	.byte	0x04, 0x11
        /*001a*/ 	.short	(.L_7 - .L_6)
	.align		4
.L_6:
        /*001c*/ 	.word	index@(triton_poi_fused__native_batch_norm_legit_no_training_1)
        /*0020*/ 	.word	0x00000000


	//----- nvinfo : EIATTR_MIN_STACK_SIZE
	.align		4
.L_7:
        /*0024*/ 	.byte	0x04, 0x12
        /*0026*/ 	.short	(.L_9 - .L_8)
	.align		4
.L_8:
        /*0028*/ 	.word	index@(triton_poi_fused__native_batch_norm_legit_no_training_1)
        /*002c*/ 	.word	0x00000000
.L_9:


//--------------------- .nv.info.triton_poi_fused__native_batch_norm_legit_no_training_1 --------------------------
	.section	.nv.info.triton_poi_fused__native_batch_norm_legit_no_training_1,"",@"SHT_CUDA_INFO"
	.sectionflags	@""
	.align	4


	//----- nvinfo : EIATTR_CUDA_API_VERSION
	.align		4
        /*0000*/ 	.byte	0x04, 0x37
        /*0002*/ 	.short	(.L_11 - .L_10)
.L_10:
        /*0004*/ 	.word	0x0000007c


	//----- nvinfo : EIATTR_KPARAM_INFO
	.align		4
.L_11:
        /*0008*/ 	.byte	0x04, 0x17
        /*000a*/ 	.short	(.L_13 - .L_12)
.L_12:
        /*000c*/ 	.word	0x00000000
        /*0010*/ 	.short	0x0006
        /*0012*/ 	.short	0x0030
        /*0014*/ 	.byte	0x00, 0xf0, 0x11, 0x00


	//----- nvinfo : EIATTR_KPARAM_INFO
	.align		4
.L_13:
        /*0018*/ 	.byte	0x04, 0x17
        /*001a*/ 	.short	(.L_15 - .L_14)
.L_14:
        /*001c*/ 	.word	0x00000000
        /*0020*/ 	.short	0x0005
        /*0022*/ 	.short	0x0028
        /*0024*/ 	.byte	0x00, 0xf4, 0x21, 0x00


	//----- nvinfo : EIATTR_KPARAM_INFO
	.align		4
.L_15:
        /*0028*/ 	.byte	0x04, 0x17
        /*002a*/ 	.short	(.L_17 - .L_16)
.L_16:
        /*002c*/ 	.word	0x00000000
        /*0030*/ 	.short	0x0004
        /*0032*/ 	.short	0x0020
        /*0034*/ 	.byte	0x00, 0xf4, 0x21, 0x00


	//----- nvinfo : EIATTR_KPARAM_INFO
	.align		4
.L_17:
        /*0038*/ 	.byte	0x04, 0x17
        /*003a*/ 	.short	(.L_19 - .L_18)
.L_18:
        /*003c*/ 	.word	0x00000000
        /*0040*/ 	.short	0x0003
        /*0042*/ 	.short	0x0018
        /*0044*/ 	.byte	0x00, 0xf4, 0x21, 0x00


	//----- nvinfo : EIATTR_KPARAM_INFO
	.align		4
.L_19:
        /*0048*/ 	.byte	0x04, 0x17
        /*004a*/ 	.short	(.L_21 - .L_20)
.L_20:
        /*004c*/ 	.word	0x00000000
        /*0050*/ 	.short	0x0002
        /*0052*/ 	.short	0x0010
        /*0054*/ 	.byte	0x00, 0xf4, 0x21, 0x00


	//----- nvinfo : EIATTR_KPARAM_INFO
	.align		4
.L_21:
        /*0058*/ 	.byte	0x04, 0x17
        /*005a*/ 	.short	(.L_23 - .L_22)
.L_22:
        /*005c*/ 	.word	0x00000000
        /*0060*/ 	.short	0x0001
        /*0062*/ 	.short	0x0008
        /*0064*/ 	.byte	0x00, 0xf4, 0x21, 0x00


	//----- nvinfo : EIATTR_KPARAM_INFO
	.align		4
.L_23:
        /*0068*/ 	.byte	0x04, 0x17
        /*006a*/ 	.short	(.L_25 - .L_24)
.L_24:
        /*006c*/ 	.word	0x00000000
        /*0070*/ 	.short	0x0000
        /*0072*/ 	.short	0x0000
        /*0074*/ 	.byte	0x00, 0xf4, 0x21, 0x00


	//----- nvinfo : EIATTR_SPARSE_MMA_MASK
	.align		4
.L_25:
        /*0078*/ 	.byte	0x03, 0x50
        /*007a*/ 	.short	0x0000


	//----- nvinfo : EIATTR_MAXREG_COUNT
	.align		4
        /*007c*/ 	.byte	0x03, 0x1b
        /*007e*/ 	.short	0x00ff


	//----- nvinfo : EIATTR_EXIT_INSTR_OFFSETS
	.align		4
        /*0080*/ 	.byte	0x04, 0x1c
        /*0082*/ 	.short	(.L_27 - .L_26)


	//   ....[0]....
.L_26:
        /*0084*/ 	.word	0x00000310


	//----- nvinfo : EIATTR_REQNTID
	.align		4
.L_27:
        /*0088*/ 	.byte	0x04, 0x10
        /*008a*/ 	.short	(.L_29 - .L_28)
.L_28:
        /*008c*/ 	.word	0x00000080
        /*0090*/ 	.word	0x00000001
        /*0094*/ 	.word	0x00000001


	//----- nvinfo : EIATTR_CBANK_PARAM_SIZE
	.align		4
.L_29:
        /*0098*/ 	.byte	0x03, 0x19
        /*009a*/ 	.short	0x0034


	//----- nvinfo : EIATTR_PARAM_CBANK
	.align		4
        /*009c*/ 	.byte	0x04, 0x0a
        /*009e*/ 	.short	(.L_31 - .L_30)
	.align		4
.L_30:
        /*00a0*/ 	.word	index@(.nv.constant0.triton_poi_fused__native_batch_norm_legit_no_training_1)
        /*00a4*/ 	.short	0x0210
        /*00a6*/ 	.short	0x0034


	//----- nvinfo : EIATTR_SW_WAR
	.align		4
.L_31:
        /*00a8*/ 	.byte	0x04, 0x36
        /*00aa*/ 	.short	(.L_33 - .L_32)
.L_32:
        /*00ac*/ 	.word	0x00000008
.L_33:


//--------------------- .nv.callgraph             --------------------------
	.section	.nv.callgraph,"",@"SHT_CUDA_CALLGRAPH"
	.align	4
	.sectionentsize	8
	.align		4
        /*0000*/ 	.word	0x00000000
	.align		4
        /*0004*/ 	.word	0xffffffff
	.align		4
        /*0008*/ 	.word	0x00000000
	.align		4
        /*000c*/ 	.word	0xfffffffe
	.align		4
        /*0010*/ 	.word	0x00000000
	.align		4
        /*0014*/ 	.word	0xfffffffd
	.align		4
        /*0018*/ 	.word	0x00000000
	.align		4
        /*001c*/ 	.word	0xfffffffc


//--------------------- .nv.constant4             --------------------------
	.section	.nv.constant4,"a",@progbits
	.align	8
	.align		8
.nv.constant4:
        /*0000*/ 	.dword	_$_str
	.align		8
        /*0008*/ 	.dword	_$_str_$_2


//--------------------- .text.triton_poi_fused__native_batch_norm_legit_no_training_1 --------------------------
	.section	.text.triton_poi_fused__native_batch_norm_legit_no_training_1,"ax",@progbits
	.align	128
        .global         triton_poi_fused__native_batch_norm_legit_no_training_1
        .type           triton_poi_fused__native_batch_norm_legit_no_training_1,@function
        .size           triton_poi_fused__native_batch_norm_legit_no_training_1,(.L_x_1 - triton_poi_fused__native_batch_norm_legit_no_training_1)
        .other          triton_poi_fused__native_batch_norm_legit_no_training_1,@"STO_CUDA_ENTRY STV_DEFAULT"
triton_poi_fused__native_batch_norm_legit_no_training_1:
.text.triton_poi_fused__native_batch_norm_legit_no_training_1:
[----:B------:R-:W-:Y:S01]  /*0000*/  LDC R1, c[0x0][0x28] ;  /* 0x00000a00ff017b82 */ /* 0x000fe20000000800 */
[----:B------:R-:W1:Y:S07]  /*0010*/  S2R R0, SR_TID.X ;  /* 0x0000000000007919 */ /* 0x000e6e0000002100 */
[----:B------:R-:W2:Y:S01]  /*0020*/  LDC.64 R6, c[0x0][0x220] ;  /* 0x00008800ff067b82 */ /* 0x000ea20000000a00 */
[----:B------:R-:W-:Y:S01]  /*0030*/  ULDC.64 UR4, c[0x0][0x208] ;  /* 0x0000820000047ab9 */ /* 0x000fe20000000a00 */
[----:B------:R-:W3:Y:S06]  /*0040*/  S2R R5, SR_CTAID.X ;  /* 0x0000000000057919 */ /* 0x000eec0000002500 */
[----:B------:R-:W4:Y:S08]  /*0050*/  LDC.64 R8, c[0x0][0x228] ;  /* 0x00008a00ff087b82 */ /* 0x000f300000000a00 */
[----:B------:R-:W5:Y:S01]  /*0060*/  LDC.64 R10, c[0x0][0x230] ;  /* 0x00008c00ff0a7b82 */ /* 0x000f620000000a00 */
[----:B-1----:R-:W-:-:S02]  /*0070*/  SHF.L.U32 R0, R0, 0x1, RZ ;  /* 0x0000000100007819 */ /* 0x002fc400000006ff */
[----:B---3--:R-:W-:Y:S02]  /*0080*/  SHF.R.S32.HI R3, RZ, 0x17, R5 ;  /* 0x00000017ff037819 */ /* 0x008fe40000011405 */
[----:B------:R-:W-:Y:S02]  /*0090*/  LOP3.LUT R0, R0, 0xfe, RZ, 0xc0, !PT ;  /* 0x000000fe00007812 */ /* 0x000fe400078ec0ff */
[----:B------:R-:W-:Y:S02]  /*00a0*/  SGXT R3, R3, 0x1 ;  /* 0x000000010303781a */ /* 0x000fe40000000200 */
[----:B------:R-:W-:Y:S02]  /*00b0*/  LEA R0, R5, R0, 0x8 ;  /* 0x0000000005007211 */ /* 0x000fe400078e40ff */
[----:B------:R-:W1:Y:S02]  /*00c0*/  LDC.64 R4, c[0x0][0x218] ;  /* 0x00008600ff047b82 */ /* 0x000e640000000a00 */
[----:B------:R-:W-:-:S04]  /*00d0*/  LEA.HI R3, R3, R0, RZ, 0xc ;  /* 0x0000000003037211 */ /* 0x000fc800078f60ff */
[----:B------:R-:W-:-:S04]  /*00e0*/  SHF.R.S32.HI R3, RZ, 0xc, R3 ;  /* 0x0000000cff037819 */ /* 0x000fc80000011403 */
[----:B------:R-:W-:-:S04]  /*00f0*/  LEA.HI R2, R3, R3, RZ, 0x2 ;  /* 0x0000000303027211 */ /* 0x000fc800078f10ff */
[----:B------:R-:W-:-:S04]  /*0100*/  LOP3.LUT R2, R2, 0xfffffffc, RZ, 0xc0, !PT ;  /* 0xfffffffc02027812 */ /* 0x000fc800078ec0ff */
[----:B------:R-:W-:Y:S02]  /*0110*/  IADD3 R13, R3, -R2, RZ ;  /* 0x80000002030d7210 */ /* 0x000fe40007ffe0ff */
[----:B------:R-:W3:Y:S03]  /*0120*/  LDC.64 R2, c[0x0][0x210] ;  /* 0x00008400ff027b82 */ /* 0x000ee60000000a00 */
[----:B--2---:R-:W-:-:S06]  /*0130*/  IMAD.WIDE R6, R13, 0x4, R6 ;  /* 0x000000040d067825 */ /* 0x004fcc00078e0206 */
[----:B------:R-:W2:Y:S01]  /*0140*/  LDG.E.EL R6, desc[UR4][R6.64] ;  /* 0x0000000406067981 */ /* 0x000ea2000c2e1900 */
[----:B-1----:R-:W-:-:S05]  /*0150*/  IMAD.WIDE R4, R13, 0x4, R4 ;  /* 0x000000040d047825 */ /* 0x002fca00078e0204 */
[----:B------:R1:W2:Y:S01]  /*0160*/  LDG.E.EL R12, desc[UR4][R4.64] ;  /* 0x00000004040c7981 */ /* 0x0002a2000c2e1900 */
[----:B---3--:R-:W-:Y:S01]  /*0170*/  IMAD.WIDE R2, R0, 0x4, R2 ;  /* 0x0000000400027825 */ /* 0x008fe200078e0202 */
[----:B------:R-:W-:Y:S01]  /*0180*/  HFMA2.MMA R14, -RZ, RZ, 1.625, 0 ;  /* 0x3e800000ff0e7435 */ /* 0x000fe200000001ff */
[----:B-1----:R-:W1:Y:S04]  /*0190*/  LDC.64 R4, c[0x0][0x238] ;  /* 0x00008e00ff047b82 */ /* 0x002e680000000a00 */
[----:B------:R-:W3:Y:S01]  /*01a0*/  LDG.E.64 R2, desc[UR4][R2.64] ;  /* 0x0000000402027981 */ /* 0x000ee2000c1e1b00 */
[----:B----4-:R-:W-:-:S04]  /*01b0*/  IMAD.WIDE R8, R13, 0x4, R8 ;  /* 0x000000040d087825 */ /* 0x010fc800078e0208 */
[----:B-----5:R-:W-:Y:S02]  /*01c0*/  IMAD.WIDE R10, R13, 0x4, R10 ;  /* 0x000000040d0a7825 */ /* 0x020fe400078e020a */
[----:B------:R-:W4:Y:S04]  /*01d0*/  LDG.E.EL R8, desc[UR4][R8.64] ;  /* 0x0000000408087981 */ /* 0x000f28000c2e1900 */
[----:B------:R-:W4:Y:S01]  /*01e0*/  LDG.E.EL R11, desc[UR4][R10.64] ;  /* 0x000000040a0b7981 */ /* 0x000f22000c2e1900 */
[----:B-1----:R-:W-:-:S04]  /*01f0*/  IMAD.WIDE R4, R0, 0x4, R4 ;  /* 0x0000000400047825 */ /* 0x002fc800078e0204 */
[----:B--2---:R-:W-:-:S04]  /*0200*/  FADD R6, R6, 0.0010000000474974513054 ;  /* 0x3a83126f06067421 */ /* 0x004fc80000000000 */
[----:B------:R-:W1:Y:S02]  /*0210*/  MUFU.SQRT R7, R6 ;  /* 0x0000000600077308 */ /* 0x000e640000002000 */
[C---:B-1----:R-:W-:Y:S02]  /*0220*/  FSETP.GT.AND P0, PT, R7.reuse, 8.50705917302346158658e+37, PT ;  /* 0x7e8000000700780b */ /* 0x042fe40003f04000 */
[----:B------:R-:W-:-:S11]  /*0230*/  FSETP.GEU.AND P1, PT, R7, 1.175494350822287508e-38, PT ;  /* 0x008000000700780b */ /* 0x000fd60003f2e000 */
[----:B------:R-:W-:-:S04]  /*0240*/  @P0 FMUL R7, R7, 0.25 ;  /* 0x3e80000007070820 */ /* 0x000fc80000400000 */
[----:B------:R-:W-:-:S06]  /*0250*/  @!P1 FMUL R7, R7, 16777216 ;  /* 0x4b80000007079820 */ /* 0x000fcc0000400000 */
[----:B------:R-:W1:Y:S01]  /*0260*/  MUFU.RCP R7, R7 ;  /* 0x0000000700077308 */ /* 0x000e620000001000 */
[----:B------:R-:W-:Y:S01]  /*0270*/  FSEL R14, R14, 1, P0 ;  /* 0x3f8000000e0e7808 */ /* 0x000fe20000000000 */
[----:B---3--:R-:W-:-:S04]  /*0280*/  FADD R2, R2, -R12 ;  /* 0x8000000c02027221 */ /* 0x008fc80000000000 */
[----:B------:R-:W-:Y:S01]  /*0290*/  @!P1 FMUL R14, R14, 16777216 ;  /* 0x4b8000000e0e9820 */ /* 0x000fe20000400000 */
[----:B------:R-:W-:-:S03]  /*02a0*/  FADD R3, R3, -R12 ;  /* 0x8000000c03037221 */ /* 0x000fc60000000000 */
[----:B-1----:R-:W-:-:S04]  /*02b0*/  FMUL R14, R7, R14 ;  /* 0x0000000e070e7220 */ /* 0x002fc80000400000 */
[-C--:B------:R-:W-:Y:S01]  /*02c0*/  FMUL R2, R2, R14.reuse ;  /* 0x0000000e02027220 */ /* 0x080fe20000400000 */
[----:B------:R-:W-:-:S03]  /*02d0*/  FMUL R14, R3, R14 ;  /* 0x0000000e030e7220 */ /* 0x000fc60000400000 */
[C-C-:B----4-:R-:W-:Y:S01]  /*02e0*/  FFMA R2, R8.reuse, R2, R11.reuse ;  /* 0x0000000208027223 */ /* 0x150fe2000000000b */
[----:B------:R-:W-:-:S05]  /*02f0*/  FFMA R3, R8, R14, R11 ;  /* 0x0000000e08037223 */ /* 0x000fca000000000b */
[----:B------:R-:W-:Y:S01]  /*0300*/  STG.E.64 desc[UR4][R4.64], R2 ;  /* 0x0000000204007986 */ /* 0x000fe2000c101b04 */
[----:B------:R-:W-:Y:S05]  /*0310*/  EXIT ;  /* 0x000000000000794d */ /* 0x000fea0003800000 */
.L_x_0:
[----:B------:R-:W-:-:S00]  /*0320*/  BRA `(.L_x_0) ;  /* 0xfffffffc00fc7947 */ /* 0x000fc0000383ffff */
[----:B------:R-:W-:-:S00]  /*0330*/  NOP ;  /* 0x0000000000007918 */ /* 0x000fc00000000000 */
        /* <DEDUP_REMOVED lines=12> */
.L_x_1:


//--------------------- .nv.global.init           --------------------------
	.section	.nv.global.init,"aw",@progbits
.nv.global.init:
	.type		_$_str,@object
	.size		_$_str,(_$_str_$_2 - _$_str)
_$_str:
        /*0000*/ 	.byte	0x5f, 0x5f, 0x43, 0x55, 0x44, 0x41, 0x5f, 0x46, 0x54, 0x5a, 0x00
	.type		_$_str_$_2,@object
	.size		_$_str_$_2,(.L_1 - _$_str_$_2)
_$_str_$_2:
        /*000b*/ 	.byte	0x5f, 0x5f, 0x43, 0x55, 0x44, 0x41, 0x5f, 0x50, 0x52, 0x45, 0x43, 0x5f, 0x53, 0x51, 0x52, 0x54
        /*001b*/ 	.byte	0x00
.L_1:


//--------------------- .nv.constant0.triton_poi_fused__native_batch_norm_legit_no_training_1 --------------------------
	.section	.nv.constant0.triton_poi_fused__native_batch_norm_legit_no_training_1,"a",@progbits
	.sectionflags	@""
	.align	4
.nv.constant0.triton_poi_fused__native_batch_norm_legit_no_training_1:
	.zero		580
